//
// Generated by NVIDIA NVVM Compiler
//
// Compiler Build ID: CL-36424714
// Cuda compilation tools, release 13.0, V13.0.88
// Based on NVVM 20.0.0
//

.version 9.0
.target sm_100
.address_size 64

	// .globl	_Z21wmma_gemm_kernel_fp16PK6__halfS1_PS_iii

.visible .entry _Z21wmma_gemm_kernel_fp16PK6__halfS1_PS_iii(
	.param .u64 .ptr .align 1 _Z21wmma_gemm_kernel_fp16PK6__halfS1_PS_iii_param_0,
	.param .u64 .ptr .align 1 _Z21wmma_gemm_kernel_fp16PK6__halfS1_PS_iii_param_1,
	.param .u64 .ptr .align 1 _Z21wmma_gemm_kernel_fp16PK6__halfS1_PS_iii_param_2,
	.param .u32 _Z21wmma_gemm_kernel_fp16PK6__halfS1_PS_iii_param_3,
	.param .u32 _Z21wmma_gemm_kernel_fp16PK6__halfS1_PS_iii_param_4,
	.param .u32 _Z21wmma_gemm_kernel_fp16PK6__halfS1_PS_iii_param_5
)
{
	.reg .pred 	%p<39>;
	.reg .b16 	%rs<2>;
	.reg .b32 	%r<388>;
	.reg .b32 	%f<2>;
	.reg .b64 	%rd<65>;

	ld.param.u64 	%rd6, [_Z21wmma_gemm_kernel_fp16PK6__halfS1_PS_iii_param_1];
	ld.param.u32 	%r244, [_Z21wmma_gemm_kernel_fp16PK6__halfS1_PS_iii_param_3];
	ld.param.u32 	%r245, [_Z21wmma_gemm_kernel_fp16PK6__halfS1_PS_iii_param_4];
	ld.param.u32 	%r246, [_Z21wmma_gemm_kernel_fp16PK6__halfS1_PS_iii_param_5];
	cvta.to.global.u64 	%rd1, %rd6;
	mov.u32 	%r247, %ctaid.x;
	mov.u32 	%r248, %ntid.x;
	mov.u32 	%r249, %tid.x;
	mad.lo.s32 	%r250, %r247, %r248, %r249;
	shr.u32 	%r1, %r250, 5;
	mov.u32 	%r251, %ctaid.y;
	mov.u32 	%r252, %ntid.y;
	mov.u32 	%r253, %tid.y;
	mad.lo.s32 	%r2, %r251, %r252, %r253;
	mov.f32 	%f1, 0f00000000;
	// begin inline asm
	{  cvt.rn.f16.f32 %rs1, %f1;}

	// end inline asm
	mov.b32 	%r3, {%rs1, %rs1};
	setp.lt.s32 	%p1, %r246, 1;
	mov.u32 	%r384, %r3;
	mov.u32 	%r385, %r3;
	mov.u32 	%r386, %r3;
	mov.u32 	%r387, %r3;
	@%p1 bra 	$L__BB0_28;
	add.s32 	%r256, %r246, 15;
	and.b32  	%r257, %r256, 2147483632;
	shl.b32 	%r4, %r1, 4;
	mul.lo.s32 	%r5, %r246, %r4;
	shl.b32 	%r258, %r2, 4;
	cvt.u64.u32 	%rd2, %r258;
	add.s32 	%r259, %r257, -1;
	shr.u32 	%r260, %r259, 4;
	add.s32 	%r6, %r260, 1;
	and.b32  	%r7, %r6, 3;
	setp.lt.u32 	%p2, %r246, 49;
	mov.b32 	%r367, 0;
	mov.u32 	%r384, %r3;
	mov.u32 	%r385, %r3;
	mov.u32 	%r386, %r3;
	mov.u32 	%r387, %r3;
	@%p2 bra 	$L__BB0_21;
	mul.lo.s32 	%r281, %r245, 48;
	shl.b32 	%r280, %r245, 5;
	shl.b32 	%r277, %r245, 4;
	and.b32  	%r263, %r6, 536870908;
	neg.s32 	%r276, %r263;
	mov.b32 	%r282, 32;
	mov.b32 	%r278, 0;
	cvt.u64.u32 	%rd14, %r5;
	mov.u32 	%r279, %r5;
	mov.u32 	%r384, %r3;
	mov.u32 	%r385, %r3;
	mov.u32 	%r386, %r3;
	mov.u32 	%r387, %r3;
$L__BB0_3:
	setp.ge.s32 	%p3, %r4, %r244;
	add.s32 	%r23, %r282, -16;
	setp.gt.s32 	%p4, %r23, %r246;
	or.pred  	%p5, %p3, %p4;
	mov.u32 	%r287, %r3;
	mov.u32 	%r288, %r3;
	mov.u32 	%r289, %r3;
	mov.u32 	%r290, %r3;
	mov.u32 	%r291, %r3;
	mov.u32 	%r292, %r3;
	mov.u32 	%r293, %r3;
	mov.u32 	%r294, %r3;
	@%p5 bra 	$L__BB0_5;
	ld.param.u64 	%rd59, [_Z21wmma_gemm_kernel_fp16PK6__halfS1_PS_iii_param_0];
	cvta.to.global.u64 	%rd7, %rd59;
	mul.wide.u32 	%rd8, %r279, 2;
	add.s64 	%rd9, %rd7, %rd8;
	wmma.load.a.sync.aligned.row.m16n16k16.global.f16 	{%r294, %r293, %r292, %r291, %r290, %r289, %r288, %r287}, [%rd9], %r246;
$L__BB0_5:
	cvt.u32.u64 	%r264, %rd2;
	setp.ge.s32 	%p7, %r264, %r245;
	or.pred  	%p8, %p7, %p4;
	mov.u32 	%r295, %r3;
	mov.u32 	%r296, %r3;
	mov.u32 	%r297, %r3;
	mov.u32 	%r298, %r3;
	mov.u32 	%r299, %r3;
	mov.u32 	%r300, %r3;
	mov.u32 	%r301, %r3;
	mov.u32 	%r302, %r3;
	@%p8 bra 	$L__BB0_7;
	cvt.s64.s32 	%rd10, %r278;
	add.s64 	%rd11, %rd10, %rd2;
	shl.b64 	%rd12, %rd11, 1;
	add.s64 	%rd13, %rd1, %rd12;
	wmma.load.b.sync.aligned.row.m16n16k16.global.f16 	{%r302, %r301, %r300, %r299, %r298, %r297, %r296, %r295}, [%rd13], %r245;
$L__BB0_7:
	ld.param.u64 	%rd60, [_Z21wmma_gemm_kernel_fp16PK6__halfS1_PS_iii_param_0];
	wmma.mma.sync.aligned.row.row.m16n16k16.f16.f16 {%r56, %r57, %r58, %r59}, {%r294, %r293, %r292, %r291, %r290, %r289, %r288, %r287}, {%r302, %r301, %r300, %r299, %r298, %r297, %r296, %r295}, {%r387, %r386, %r385, %r384};
	setp.gt.s32 	%p10, %r282, %r246;
	add.s32 	%r265, %r282, -32;
	cvt.u64.u32 	%rd15, %r265;
	add.s64 	%rd16, %rd15, %rd14;
	cvta.to.global.u64 	%rd17, %rd60;
	shl.b64 	%rd18, %rd16, 1;
	add.s64 	%rd3, %rd17, %rd18;
	or.pred  	%p11, %p3, %p10;
	mov.u32 	%r303, %r3;
	mov.u32 	%r304, %r3;
	mov.u32 	%r305, %r3;
	mov.u32 	%r306, %r3;
	mov.u32 	%r307, %r3;
	mov.u32 	%r308, %r3;
	mov.u32 	%r309, %r3;
	mov.u32 	%r310, %r3;
	@%p11 bra 	$L__BB0_9;
	add.s64 	%rd19, %rd3, 32;
	wmma.load.a.sync.aligned.row.m16n16k16.global.f16 	{%r310, %r309, %r308, %r307, %r306, %r305, %r304, %r303}, [%rd19], %r246;
$L__BB0_9:
	cvt.u32.u64 	%r266, %rd2;
	setp.ge.s32 	%p13, %r266, %r245;
	or.pred  	%p14, %p13, %p10;
	mov.u32 	%r311, %r3;
	mov.u32 	%r312, %r3;
	mov.u32 	%r313, %r3;
	mov.u32 	%r314, %r3;
	mov.u32 	%r315, %r3;
	mov.u32 	%r316, %r3;
	mov.u32 	%r317, %r3;
	mov.u32 	%r318, %r3;
	@%p14 bra 	$L__BB0_11;
	cvt.s64.s32 	%rd20, %r277;
	add.s64 	%rd21, %rd20, %rd2;
	shl.b64 	%rd22, %rd21, 1;
	add.s64 	%rd23, %rd1, %rd22;
	wmma.load.b.sync.aligned.row.m16n16k16.global.f16 	{%r318, %r317, %r316, %r315, %r314, %r313, %r312, %r311}, [%rd23], %r245;
$L__BB0_11:
	wmma.mma.sync.aligned.row.row.m16n16k16.f16.f16 {%r92, %r93, %r94, %r95}, {%r310, %r309, %r308, %r307, %r306, %r305, %r304, %r303}, {%r318, %r317, %r316, %r315, %r314, %r313, %r312, %r311}, {%r56, %r57, %r58, %r59};
	add.s32 	%r96, %r282, 16;
	setp.gt.s32 	%p16, %r96, %r246;
	or.pred  	%p17, %p3, %p16;
	mov.u32 	%r319, %r3;
	mov.u32 	%r320, %r3;
	mov.u32 	%r321, %r3;
	mov.u32 	%r322, %r3;
	mov.u32 	%r323, %r3;
	mov.u32 	%r324, %r3;
	mov.u32 	%r325, %r3;
	mov.u32 	%r326, %r3;
	@%p17 bra 	$L__BB0_13;
	ld.param.u64 	%rd61, [_Z21wmma_gemm_kernel_fp16PK6__halfS1_PS_iii_param_0];
	add.s32 	%r267, %r282, -32;
	cvt.u64.u32 	%rd24, %r267;
	add.s64 	%rd26, %rd24, %rd14;
	cvta.to.global.u64 	%rd27, %rd61;
	shl.b64 	%rd28, %rd26, 1;
	add.s64 	%rd29, %rd27, %rd28;
	add.s64 	%rd30, %rd29, 64;
	wmma.load.a.sync.aligned.row.m16n16k16.global.f16 	{%r326, %r325, %r324, %r323, %r322, %r321, %r320, %r319}, [%rd30], %r246;
$L__BB0_13:
	cvt.u32.u64 	%r268, %rd2;
	setp.ge.s32 	%p19, %r268, %r245;
	or.pred  	%p20, %p19, %p16;
	mov.u32 	%r327, %r3;
	mov.u32 	%r328, %r3;
	mov.u32 	%r329, %r3;
	mov.u32 	%r330, %r3;
	mov.u32 	%r331, %r3;
	mov.u32 	%r332, %r3;
	mov.u32 	%r333, %r3;
	mov.u32 	%r334, %r3;
	@%p20 bra 	$L__BB0_15;
	cvt.s64.s32 	%rd31, %r280;
	add.s64 	%rd32, %rd31, %rd2;
	shl.b64 	%rd33, %rd32, 1;
	add.s64 	%rd34, %rd1, %rd33;
	wmma.load.b.sync.aligned.row.m16n16k16.global.f16 	{%r334, %r333, %r332, %r331, %r330, %r329, %r328, %r327}, [%rd34], %r245;
$L__BB0_15:
	wmma.mma.sync.aligned.row.row.m16n16k16.f16.f16 {%r129, %r130, %r131, %r132}, {%r326, %r325, %r324, %r323, %r322, %r321, %r320, %r319}, {%r334, %r333, %r332, %r331, %r330, %r329, %r328, %r327}, {%r92, %r93, %r94, %r95};
	add.s32 	%r269, %r282, 32;
	setp.gt.s32 	%p22, %r269, %r246;
	or.pred  	%p23, %p3, %p22;
	mov.u32 	%r335, %r3;
	mov.u32 	%r336, %r3;
	mov.u32 	%r337, %r3;
	mov.u32 	%r338, %r3;
	mov.u32 	%r339, %r3;
	mov.u32 	%r340, %r3;
	mov.u32 	%r341, %r3;
	mov.u32 	%r342, %r3;
	@%p23 bra 	$L__BB0_17;
	ld.param.u64 	%rd62, [_Z21wmma_gemm_kernel_fp16PK6__halfS1_PS_iii_param_0];
	add.s32 	%r270, %r282, -32;
	cvt.u64.u32 	%rd35, %r270;
	add.s64 	%rd37, %rd35, %rd14;
	cvta.to.global.u64 	%rd38, %rd62;
	shl.b64 	%rd39, %rd37, 1;
	add.s64 	%rd40, %rd38, %rd39;
	add.s64 	%rd41, %rd40, 96;
	wmma.load.a.sync.aligned.row.m16n16k16.global.f16 	{%r342, %r341, %r340, %r339, %r338, %r337, %r336, %r335}, [%rd41], %r246;
$L__BB0_17:
	cvt.u32.u64 	%r271, %rd2;
	setp.ge.s32 	%p25, %r271, %r245;
	or.pred  	%p26, %p25, %p22;
	mov.u32 	%r343, %r3;
	mov.u32 	%r344, %r3;
	mov.u32 	%r345, %r3;
	mov.u32 	%r346, %r3;
	mov.u32 	%r347, %r3;
	mov.u32 	%r348, %r3;
	mov.u32 	%r349, %r3;
	mov.u32 	%r350, %r3;
	@%p26 bra 	$L__BB0_19;
	cvt.s64.s32 	%rd42, %r281;
	add.s64 	%rd43, %rd42, %rd2;
	shl.b64 	%rd44, %rd43, 1;
	add.s64 	%rd45, %rd1, %rd44;
	wmma.load.b.sync.aligned.row.m16n16k16.global.f16 	{%r350, %r349, %r348, %r347, %r346, %r345, %r344, %r343}, [%rd45], %r245;
$L__BB0_19:
	wmma.mma.sync.aligned.row.row.m16n16k16.f16.f16 {%r387, %r386, %r385, %r384}, {%r342, %r341, %r340, %r339, %r338, %r337, %r336, %r335}, {%r350, %r349, %r348, %r347, %r346, %r345, %r344, %r343}, {%r129, %r130, %r131, %r132};
	add.s32 	%r282, %r282, 64;
	shl.b32 	%r273, %r245, 6;
	add.s32 	%r281, %r281, %r273;
	add.s32 	%r280, %r280, %r273;
	add.s32 	%r279, %r279, 64;
	add.s32 	%r278, %r278, %r273;
	add.s32 	%r277, %r277, %r273;
	add.s32 	%r276, %r276, 4;
	setp.ne.s32 	%p27, %r276, 0;
	@%p27 bra 	$L__BB0_3;
	add.s32 	%r367, %r282, -32;
$L__BB0_21:
	setp.eq.s32 	%p28, %r7, 0;
	@%p28 bra 	$L__BB0_28;
	mul.lo.s32 	%r362, %r367, %r245;
	shl.b32 	%r187, %r245, 4;
	add.s32 	%r361, %r367, %r5;
	neg.s32 	%r360, %r7;
$L__BB0_23:
	.pragma "nounroll";
	setp.ge.s32 	%p29, %r4, %r244;
	add.s32 	%r367, %r367, 16;
	setp.gt.s32 	%p30, %r367, %r246;
	or.pred  	%p31, %p29, %p30;
	mov.u32 	%r368, %r3;
	mov.u32 	%r369, %r3;
	mov.u32 	%r370, %r3;
	mov.u32 	%r371, %r3;
	mov.u32 	%r372, %r3;
	mov.u32 	%r373, %r3;
	mov.u32 	%r374, %r3;
	mov.u32 	%r375, %r3;
	@%p31 bra 	$L__BB0_25;
	ld.param.u64 	%rd63, [_Z21wmma_gemm_kernel_fp16PK6__halfS1_PS_iii_param_0];
	cvta.to.global.u64 	%rd46, %rd63;
	mul.wide.u32 	%rd47, %r361, 2;
	add.s64 	%rd48, %rd46, %rd47;
	wmma.load.a.sync.aligned.row.m16n16k16.global.f16 	{%r375, %r374, %r373, %r372, %r371, %r370, %r369, %r368}, [%rd48], %r246;
$L__BB0_25:
	cvt.u32.u64 	%r274, %rd2;
	setp.gt.s32 	%p32, %r367, %r246;
	setp.ge.s32 	%p33, %r274, %r245;
	or.pred  	%p34, %p33, %p32;
	mov.u32 	%r376, %r3;
	mov.u32 	%r377, %r3;
	mov.u32 	%r378, %r3;
	mov.u32 	%r379, %r3;
	mov.u32 	%r380, %r3;
	mov.u32 	%r381, %r3;
	mov.u32 	%r382, %r3;
	mov.u32 	%r383, %r3;
	@%p34 bra 	$L__BB0_27;
	cvt.s64.s32 	%rd49, %r362;
	add.s64 	%rd50, %rd49, %rd2;
	shl.b64 	%rd51, %rd50, 1;
	add.s64 	%rd52, %rd1, %rd51;
	wmma.load.b.sync.aligned.row.m16n16k16.global.f16 	{%r383, %r382, %r381, %r380, %r379, %r378, %r377, %r376}, [%rd52], %r245;
$L__BB0_27:
	wmma.mma.sync.aligned.row.row.m16n16k16.f16.f16 {%r387, %r386, %r385, %r384}, {%r375, %r374, %r373, %r372, %r371, %r370, %r369, %r368}, {%r383, %r382, %r381, %r380, %r379, %r378, %r377, %r376}, {%r387, %r386, %r385, %r384};
	add.s32 	%r362, %r362, %r187;
	add.s32 	%r361, %r361, 16;
	add.s32 	%r360, %r360, 1;
	setp.ne.s32 	%p35, %r360, 0;
	@%p35 bra 	$L__BB0_23;
$L__BB0_28:
	shl.b32 	%r242, %r1, 4;
	setp.ge.s32 	%p36, %r242, %r244;
	shl.b32 	%r243, %r2, 4;
	setp.ge.s32 	%p37, %r243, %r245;
	or.pred  	%p38, %p36, %p37;
	@%p38 bra 	$L__BB0_30;
	ld.param.u64 	%rd64, [_Z21wmma_gemm_kernel_fp16PK6__halfS1_PS_iii_param_2];
	mul.lo.s32 	%r275, %r245, %r242;
	cvt.u64.u32 	%rd53, %r275;
	cvt.u64.u32 	%rd54, %r243;
	add.s64 	%rd55, %rd53, %rd54;
	cvta.to.global.u64 	%rd56, %rd64;
	shl.b64 	%rd57, %rd55, 1;
	add.s64 	%rd58, %rd56, %rd57;
	wmma.store.d.sync.aligned.row.m16n16k16.global.f16 	[%rd58], {%r387, %r386, %r385, %r384}, %r245;
$L__BB0_30:
	ret;

}


// ===== COMPILED SASS (sm_100) =====

	.target	sm_100

	.elftype	@"ET_EXEC"


//--------------------- .note.nv.tkinfo           --------------------------
	.section	.note.nv.tkinfo,"",@"SHT_NOTE"
	.sectionflags	@"SHF_NOTE_NV_TKINFO"
	.tkinfo
        /*0018*/ 	.word	0x00000002
        /*0030*/ 	.string	""
        /*0030*/ 	.string	"ptxas"
        /*0030*/ 	.string	"Cuda compilation tools, release 13.0, V13.0.88"
        /*0030*/ 	.string	"Build cuda_13.0.r13.0/compiler.36424714_0"
        /*0030*/ 	.string	"-arch sm_100 -m 64 "



//--------------------- .note.nv.cuinfo           --------------------------
	.section	.note.nv.cuinfo,"",@"SHT_NOTE"
	.sectionflags	@"SHF_NOTE_NV_CUINFO"
        /*0018*/ 	.short	0x0002
        /*001a*/ 	.short	0x0064
        /*001c*/ 	.short	0x0082
	.zero		2


//--------------------- .nv.info                  --------------------------
	.section	.nv.info,"",@"SHT_CUDA_INFO"
	.align	4


	//----- nvinfo : EIATTR_REGCOUNT
	.align		4
        /*0000*/ 	.byte	0x04, 0x2f
        /*0002*/ 	.short	(.L_1 - .L_0)
	.align		4
.L_0:
        /*0004*/ 	.word	index@(_Z21wmma_gemm_kernel_fp16PK6__halfS1_PS_iii)
        /*0008*/ 	.word	0x00000028


	//----- nvinfo : EIATTR_FRAME_SIZE
	.align		4
.L_1:
        /*000c*/ 	.byte	0x04, 0x11
        /*000e*/ 	.short	(.L_3 - .L_2)
	.align		4
.L_2:
        /*0010*/ 	.word	index@(_Z21wmma_gemm_kernel_fp16PK6__halfS1_PS_iii)
        /*0014*/ 	.word	0x00000000


	//----- nvinfo : EIATTR_MIN_STACK_SIZE
	.align		4
.L_3:
        /*0018*/ 	.byte	0x04, 0x12
        /*001a*/ 	.short	(.L_5 - .L_4)
	.align		4
.L_4:
        /*001c*/ 	.word	index@(_Z21wmma_gemm_kernel_fp16PK6__halfS1_PS_iii)
        /*0020*/ 	.word	0x00000000
.L_5:


//--------------------- .nv.compat                --------------------------
	.section	.nv.compat,"",@"SHT_CUDA_COMPAT_INFO"
	.align	4
        /*0000*/ 	.byte	0x02, 0x09, 0x00, 0x00, 0x02, 0x02, 0x01, 0x00, 0x02, 0x05, 0x05, 0x00, 0x03, 0x07, 0x01, 0x01
        /*0010*/ 	.byte	0x02, 0x03, 0x00, 0x00, 0x02, 0x06, 0x01, 0x00, 0x04, 0x0b, 0x08, 0x00, 0x09, 0x00, 0x00, 0x00
        /*0020*/ 	.byte	0x00, 0x00, 0x00, 0x00


//--------------------- .nv.info._Z21wmma_gemm_kernel_fp16PK6__halfS1_PS_iii --------------------------
	.section	.nv.info._Z21wmma_gemm_kernel_fp16PK6__halfS1_PS_iii,"",@"SHT_CUDA_INFO"
	.sectionflags	@""
	.align	4


	//----- nvinfo : EIATTR_CUDA_API_VERSION
	.align		4
        /*0000*/ 	.byte	0x04, 0x37
        /*0002*/ 	.short	(.L_7 - .L_6)
.L_6:
        /*0004*/ 	.word	0x00000082


	//----- nvinfo : EIATTR_KPARAM_INFO
	.align		4
.L_7:
        /*0008*/ 	.byte	0x04, 0x17
        /*000a*/ 	.short	(.L_9 - .L_8)
.L_8:
        /*000c*/ 	.word	0x00000000
        /*0010*/ 	.short	0x0005
        /*0012*/ 	.short	0x0020
        /*0014*/ 	.byte	0x00, 0xf0, 0x11, 0x00


	//----- nvinfo : EIATTR_KPARAM_INFO
	.align		4
.L_9:
        /*0018*/ 	.byte	0x04, 0x17
        /*001a*/ 	.short	(.L_11 - .L_10)
.L_10:
        /*001c*/ 	.word	0x00000000
        /*0020*/ 	.short	0x0004
        /*0022*/ 	.short	0x001c
        /*0024*/ 	.byte	0x00, 0xf0, 0x11, 0x00


	//----- nvinfo : EIATTR_KPARAM_INFO
	.align		4
.L_11:
        /*0028*/ 	.byte	0x04, 0x17
        /*002a*/ 	.short	(.L_13 - .L_12)
.L_12:
        /*002c*/ 	.word	0x00000000
        /*0030*/ 	.short	0x0003
        /*0032*/ 	.short	0x0018
        /*0034*/ 	.byte	0x00, 0xf0, 0x11, 0x00


	//----- nvinfo : EIATTR_KPARAM_INFO
	.align		4
.L_13:
        /*0038*/ 	.byte	0x04, 0x17
        /*003a*/ 	.short	(.L_15 - .L_14)
.L_14:
        /*003c*/ 	.word	0x00000000
        /*0040*/ 	.short	0x0002
        /*0042*/ 	.short	0x0010
        /*0044*/ 	.byte	0x00, 0xf5, 0x21, 0x00


	//----- nvinfo : EIATTR_KPARAM_INFO
	.align		4
.L_15:
        /*0048*/ 	.byte	0x04, 0x17
        /*004a*/ 	.short	(.L_17 - .L_16)
.L_16:
        /*004c*/ 	.word	0x00000000
        /*0050*/ 	.short	0x0001
        /*0052*/ 	.short	0x0008
        /*0054*/ 	.byte	0x00, 0xf5, 0x21, 0x00


	//----- nvinfo : EIATTR_KPARAM_INFO
	.align		4
.L_17:
        /*0058*/ 	.byte	0x04, 0x17
        /*005a*/ 	.short	(.L_19 - .L_18)
.L_18:
        /*005c*/ 	.word	0x00000000
        /*0060*/ 	.short	0x0000
        /*0062*/ 	.short	0x0000
        /*0064*/ 	.byte	0x00, 0xf5, 0x21, 0x00


	//----- nvinfo : EIATTR_SPARSE_MMA_MASK
	.align		4
.L_19:
        /*0068*/ 	.byte	0x03, 0x50
        /*006a*/ 	.short	0x0000


	//----- nvinfo : EIATTR_WMMA_USED
	.align		4
        /*006c*/ 	.byte	0x01, 0x2b
	.zero		2


	//----- nvinfo : EIATTR_MAXREG_COUNT
	.align		4
        /*0070*/ 	.byte	0x03, 0x1b
        /*0072*/ 	.short	0x00ff


	//----- nvinfo : EIATTR_MERCURY_ISA_VERSION
	.align		4
        /*0074*/ 	.byte	0x03, 0x5f
        /*0076*/ 	.short	0x0101


	//----- nvinfo : EIATTR_VRC_CTA_INIT_COUNT
	.align		4
        /*0078*/ 	.byte	0x02, 0x4a
	.zero		1
	.zero		1


	//----- nvinfo : EIATTR_EXIT_INSTR_OFFSETS
	.align		4
        /*007c*/ 	.byte	0x04, 0x1c
        /*007e*/ 	.short	(.L_21 - .L_20)


	//   ....[0]....
.L_20:
        /*0080*/ 	.word	0x000014f0


	//   ....[1]....
        /*0084*/ 	.word	0x00001630


	//----- nvinfo : EIATTR_CRS_STACK_SIZE
	.align		4
.L_21:
        /*0088*/ 	.byte	0x04, 0x1e
        /*008a*/ 	.short	(.L_23 - .L_22)
.L_22:
        /*008c*/ 	.word	0x00000000


	//----- nvinfo : EIATTR_CBANK_PARAM_SIZE
	.align		4
.L_23:
        /*0090*/ 	.byte	0x03, 0x19
        /*0092*/ 	.short	0x0024


	//----- nvinfo : EIATTR_PARAM_CBANK
	.align		4
        /*0094*/ 	.byte	0x04, 0x0a
        /*0096*/ 	.short	(.L_25 - .L_24)
	.align		4
.L_24:
        /*0098*/ 	.word	index@(.nv.constant0._Z21wmma_gemm_kernel_fp16PK6__halfS1_PS_iii)
        /*009c*/ 	.short	0x0380
        /*009e*/ 	.short	0x0024


	//----- nvinfo : EIATTR_SW_WAR
	.align		4
.L_25:
        /*00a0*/ 	.byte	0x04, 0x36
        /*00a2*/ 	.short	(.L_27 - .L_26)
.L_26:
        /*00a4*/ 	.word	0x00000008
.L_27:


//--------------------- .nv.callgraph             --------------------------
	.section	.nv.callgraph,"",@"SHT_CUDA_CALLGRAPH"
	.align	4
	.sectionentsize	8
	.align		4
        /*0000*/ 	.word	0x00000000
	.align		4
        /*0004*/ 	.word	0xffffffff
	.align		4
        /*0008*/ 	.word	0x00000000
	.align		4
        /*000c*/ 	.word	0xfffffffe
	.align		4
        /*0010*/ 	.word	0x00000000
	.align		4
        /*0014*/ 	.word	0xfffffffd
	.align		4
        /*0018*/ 	.word	0x00000000
	.align		4
        /*001c*/ 	.word	0xfffffffc


//--------------------- .text._Z21wmma_gemm_kernel_fp16PK6__halfS1_PS_iii --------------------------
	.section	.text._Z21wmma_gemm_kernel_fp16PK6__halfS1_PS_iii,"ax",@progbits
	.align	128
        .global         _Z21wmma_gemm_kernel_fp16PK6__halfS1_PS_iii
        .type           _Z21wmma_gemm_kernel_fp16PK6__halfS1_PS_iii,@function
        .size           _Z21wmma_gemm_kernel_fp16PK6__halfS1_PS_iii,(.L_x_10 - _Z21wmma_gemm_kernel_fp16PK6__halfS1_PS_iii)
        .other          _Z21wmma_gemm_kernel_fp16PK6__halfS1_PS_iii,@"STO_CUDA_ENTRY STV_DEFAULT"
_Z21wmma_gemm_kernel_fp16PK6__halfS1_PS_iii:
.text._Z21wmma_gemm_kernel_fp16PK6__halfS1_PS_iii:
[----:B------:R-:W-:Y:S01]  /*0000*/  LDC R1, c[0x0][0x37c] ;  /* 0x0000df00ff017b82 */ /* 0x000fe20000000800 */
[----:B------:R-:W0:Y:S07]  /*0010*/  S2R R0, SR_TID.X ;  /* 0x0000000000007919 */ /* 0x000e2e0000002100 */
[----:B------:R-:W0:Y:S01]  /*0020*/  S2UR UR4, SR_CTAID.X ;  /* 0x00000000000479c3 */ /* 0x000e220000002500 */
[----:B------:R-:W1:Y:S01]  /*0030*/  LDCU UR6, c[0x0][0x3a0] ;  /* 0x00007400ff0677ac */ /* 0x000e620008000800 */
[----:B------:R-:W-:Y:S01]  /*0040*/  CS2R R16, SRZ ;  /* 0x0000000000107805 */ /* 0x000fe2000001ff00 */
[----:B------:R-:W2:Y:S01]  /*0050*/  S2R R3, SR_TID.Y ;  /* 0x0000000000037919 */ /* 0x000ea20000002200 */
[----:B------:R-:W-:Y:S01]  /*0060*/  CS2R R26, SRZ ;  /* 0x00000000001a7805 */ /* 0x000fe2000001ff00 */
[----:B------:R-:W3:Y:S03]  /*0070*/  LDCU.64 UR10, c[0x0][0x358] ;  /* 0x00006b00ff0a77ac */ /* 0x000ee60008000a00 */
[----:B------:R-:W0:Y:S08]  /*0080*/  LDC R31, c[0x0][0x360] ;  /* 0x0000d800ff1f7b82 */ /* 0x000e300000000800 */
[----:B------:R-:W2:Y:S01]  /*0090*/  S2UR UR5, SR_CTAID.Y ;  /* 0x00000000000579c3 */ /* 0x000ea20000002600 */
[----:B-1----:R-:W-:-:S07]  /*00a0*/  UISETP.GE.AND UP0, UPT, UR6, 0x1, UPT ;  /* 0x000000010600788c */ /* 0x002fce000bf06270 */
[----:B------:R-:W2:Y:S01]  /*00b0*/  LDC R30, c[0x0][0x364] ;  /* 0x0000d900ff1e7b82 */ /* 0x000ea20000000800 */
[----:B0-----:R-:W-:-:S05]  /*00c0*/  IMAD R31, R31, UR4, R0 ;  /* 0x000000041f1f7c24 */ /* 0x001fca000f8e0200 */
[----:B------:R-:W-:Y:S01]  /*00d0*/  SHF.R.U32.HI R31, RZ, 0x5, R31 ;  /* 0x00000005ff1f7819 */ /* 0x000fe2000001161f */
[----:B--2---:R-:W-:Y:S01]  /*00e0*/  IMAD R30, R30, UR5, R3 ;  /* 0x000000051e1e7c24 */ /* 0x004fe2000f8e0203 */
[----:B---3--:R-:W-:Y:S06]  /*00f0*/  BRA.U !UP0, `(.L_x_0) ;  /* 0x0000001108e87547 */ /* 0x008fec000b800000 */
[----:B------:R-:W-:Y:S01]  /*0100*/  UIADD3 UR4, UPT, UPT, UR6, 0xf, URZ ;  /* 0x0000000f06047890 */ /* 0x000fe2000fffe0ff */
[----:B------:R-:W-:Y:S01]  /*0110*/  IMAD.SHL.U32 R29, R31, 0x10, RZ ;  /* 0x000000101f1d7824 */ /* 0x000fe200078e00ff */
[----:B------:R-:W-:Y:S01]  /*0120*/  UISETP.GE.U32.AND UP0, UPT, UR6, 0x31, UPT ;  /* 0x000000310600788c */ /* 0x000fe2000bf06070 */
[----:B------:R-:W-:Y:S01]  /*0130*/  IMAD.SHL.U32 R28, R30, 0x10, RZ ;  /* 0x000000101e1c7824 */ /* 0x000fe200078e00ff */
[----:B------:R-:W-:Y:S01]  /*0140*/  ULOP3.LUT UR4, UR4, 0x7ffffff0, URZ, 0xc0, !UPT ;  /* 0x7ffffff004047892 */ /* 0x000fe2000f8ec0ff */
[----:B------:R-:W-:Y:S01]  /*0150*/  IMAD.MOV.U32 R3, RZ, RZ, RZ ;  /* 0x000000ffff037224 */ /* 0x000fe200078e00ff */
[----:B------:R-:W-:Y:S02]  /*0160*/  CS2R R16, SRZ ;  /* 0x0000000000107805 */ /* 0x000fe4000001ff00 */
[----:B------:R-:W-:Y:S01]  /*0170*/  CS2R R26, SRZ ;  /* 0x00000000001a7805 */ /* 0x000fe2000001ff00 */
[----:B------:R-:W-:Y:S01]  /*0180*/  UIADD3 UR4, UPT, UPT, UR4, -0x1, URZ ;  /* 0xffffffff04047890 */ /* 0x000fe2000fffe0ff */
[----:B------:R-:W-:-:S03]  /*0190*/  IMAD R20, R29, UR6, RZ ;  /* 0x000000061d147c24 */ /* 0x000fc6000f8e02ff */
[----:B------:R-:W-:-:S04]  /*01a0*/  ULEA.HI UR4, UR4, 0x1, URZ, 0x1c ;  /* 0x0000000104047891 */ /* 0x000fc8000f8fe0ff */
[----:B------:R-:W-:Y:S01]  /*01b0*/  ULOP3.LUT UR7, UR4, 0x3, URZ, 0xc0, !UPT ;  /* 0x0000000304077892 */ /* 0x000fe2000f8ec0ff */
[----:B------:R-:W-:Y:S11]  /*01c0*/  BRA.U !UP0, `(.L_x_1) ;  /* 0x0000000d08a07547 */ /* 0x000ff6000b800000 */
[----:B------:R-:W0:Y:S01]  /*01d0*/  LDCU UR6, c[0x0][0x39c] ;  /* 0x00007380ff0677ac */ /* 0x000e220008000800 */
[----:B------:R-:W-:Y:S01]  /*01e0*/  IMAD.MOV.U32 R6, RZ, RZ, 0x20 ;  /* 0x00000020ff067424 */ /* 0x000fe200078e00ff */
[----:B------:R-:W-:Y:S01]  /*01f0*/  CS2R R16, SRZ ;  /* 0x0000000000107805 */ /* 0x000fe2000001ff00 */
[----:B------:R-:W-:Y:S01]  /*0200*/  IMAD.MOV.U32 R21, RZ, RZ, RZ ;  /* 0x000000ffff157224 */ /* 0x000fe200078e00ff */
[----:B------:R-:W-:Y:S01]  /*0210*/  ULOP3.LUT UR5, UR4, 0x1ffffffc, URZ, 0xc0, !UPT ;  /* 0x1ffffffc04057892 */ /* 0x000fe2000f8ec0ff */
[----:B------:R-:W-:Y:S01]  /*0220*/  IMAD.MOV.U32 R4, RZ, RZ, R20 ;  /* 0x000000ffff047224 */ /* 0x000fe200078e0014 */
[----:B------:R-:W-:Y:S01]  /*0230*/  CS2R R26, SRZ ;  /* 0x00000000001a7805 */ /* 0x000fe2000001ff00 */
[----:B------:R-:W1:Y:S01]  /*0240*/  LDCU.64 UR12, c[0x0][0x388] ;  /* 0x00007100ff0c77ac */ /* 0x000e620008000a00 */
[----:B------:R-:W-:Y:S01]  /*0250*/  UIADD3 UR5, UPT, UPT, -UR5, URZ, URZ ;  /* 0x000000ff05057290 */ /* 0x000fe2000fffe1ff */
[----:B------:R-:W2:Y:S05]  /*0260*/  LDCU.64 UR14, c[0x0][0x380] ;  /* 0x00007000ff0e77ac */ /* 0x000eaa0008000a00 */
[----:B------:R-:W-:Y:S01]  /*0270*/  IMAD.U32 R2, RZ, RZ, UR5 ;  /* 0x00000005ff027e24 */ /* 0x000fe2000f8e00ff */
[----:B0-----:R-:W-:-:S02]  /*0280*/  UIMAD UR8, UR6, 0x30, URZ ;  /* 0x00000030060878a4 */ /* 0x001fc4000f8e02ff */
[----:B------:R-:W-:Y:S02]  /*0290*/  USHF.L.U32 UR9, UR6, 0x5, URZ ;  /* 0x0000000506097899 */ /* 0x000fe400080006ff */
[----:B------:R-:W-:Y:S02]  /*02a0*/  USHF.L.U32 UR4, UR6, 0x4, URZ ;  /* 0x0000000406047899 */ /* 0x000fe400080006ff */
[----:B------:R-:W-:Y:S02]  /*02b0*/  IMAD.U32 R7, RZ, RZ, UR8 ;  /* 0x00000008ff077e24 */ /* 0x000fe4000f8e00ff */
[----:B------:R-:W-:Y:S02]  /*02c0*/  IMAD.U32 R5, RZ, RZ, UR9 ;  /* 0x00000009ff057e24 */ /* 0x000fe4000f8e00ff */
[----:B-12---:R-:W-:-:S07]  /*02d0*/  IMAD.U32 R3, RZ, RZ, UR4 ;  /* 0x00000004ff037e24 */ /* 0x006fce000f8e00ff */
.L_x_6:
[----:B------:R-:W0:Y:S01]  /*02e0*/  LDC R19, c[0x0][0x3a0] ;  /* 0x0000e800ff137b82 */ /* 0x000e220000000800 */
[----:B------:R-:W-:Y:S01]  /*02f0*/  VIADD R0, R6, 0xfffffff0 ;  /* 0xfffffff006007836 */ /* 0x000fe20000000000 */
[----:B------:R-:W-:-:S06]  /*0300*/  CS2R R14, SRZ ;  /* 0x00000000000e7805 */ /* 0x000fcc000001ff00 */
[----:B------:R-:W1:Y:S01]  /*0310*/  LDC R24, c[0x0][0x398] ;  /* 0x0000e600ff187b82 */ /* 0x000e620000000800 */
[----:B0-----:R-:W-:-:S04]  /*0320*/  ISETP.GT.AND P1, PT, R0, R19, PT ;  /* 0x000000130000720c */ /* 0x001fc80003f24270 */
[----:B-1----:R-:W-:-:S13]  /*0330*/  ISETP.GE.OR P2, PT, R29, R24, P1 ;  /* 0x000000181d00720c */ /* 0x002fda0000f46670 */
[----:B------:R-:W0:Y:S01]  /*0340*/  @!P2 S2R R13, SR_LANEID ;  /* 0x00000000000da919 */ /* 0x000e220000000000 */
[----:B------:R-:W1:Y:S01]  /*0350*/  @!P2 LDC.64 R8, c[0x0][0x380] ;  /* 0x0000e000ff08ab82 */ /* 0x000e620000000a00 */
[----:B------:R-:W-:Y:S01]  /*0360*/  @!P2 SHF.R.U32.HI R0, RZ, 0x1, R19 ;  /* 0x00000001ff00a819 */ /* 0x000fe20000011613 */
[----:B------:R-:W-:Y:S02]  /*0370*/  @!P2 IMAD.MOV.U32 R11, RZ, RZ, RZ ;  /* 0x000000ffff0ba224 */ /* 0x000fe400078e00ff */
[----:B-1----:R-:W-:Y:S01]  /*0380*/  @!P2 IMAD.WIDE.U32 R8, R4, 0x2, R8 ;  /* 0x000000020408a825 */ /* 0x002fe200078e0008 */
[----:B0-----:R-:W-:Y:S02]  /*0390*/  @!P2 LOP3.LUT R10, R13, 0x3, RZ, 0xc0, !PT ;  /* 0x000000030d0aa812 */ /* 0x001fe400078ec0ff */
[----:B------:R-:W-:-:S05]  /*03a0*/  @!P2 SHF.R.U32.HI R13, RZ, 0x2, R13 ;  /* 0x00000002ff0da819 */ /* 0x000fca000001160d */
[----:B------:R-:W-:Y:S01]  /*03b0*/  @!P2 IMAD.WIDE.U32 R10, R13, R0, R10 ;  /* 0x000000000d0aa225 */ /* 0x000fe200078e000a */
[----:B------:R-:W-:Y:S01]  /*03c0*/  CS2R R12, SRZ ;  /* 0x00000000000c7805 */ /* 0x000fe2000001ff00 */
[----:B------:R-:W0:Y:S01]  /*03d0*/  LDC R0, c[0x0][0x39c] ;  /* 0x0000e700ff007b82 */ /* 0x000e220000000800 */
[----:B------:R-:W-:-:S04]  /*03e0*/  @!P2 LEA R8, P0, R10, R8, 0x2 ;  /* 0x000000080a08a211 */ /* 0x000fc800078010ff */
[----:B------:R-:W-:-:S03]  /*03f0*/  @!P2 LEA.HI.X R9, R10, R9, R11, 0x2, P0 ;  /* 0x000000090a09a211 */ /* 0x000fc600000f140b */
[----:B------:R-:W-:Y:S01]  /*0400*/  @!P2 IMAD.WIDE.U32 R10, R19, 0x10, R8 ;  /* 0x00000010130aa825 */ /* 0x000fe200078e0008 */
[----:B------:R-:W-:Y:S01]  /*0410*/  ISETP.GT.AND P0, PT, R6, R19, PT ;  /* 0x000000130600720c */ /* 0x000fe20003f04270 */
[----:B------:R-:W-:Y:S05]  /*0420*/  @!P2 WARPSYNC.ALL ;  /* 0x000000000000a948 */ /* 0x000fea0003800000 */
[----:B------:R-:W5:Y:S04]  /*0430*/  @!P2 LDG.E R13, desc[UR10][R10.64] ;  /* 0x0000000a0a0da981 */ /* 0x000f68000c1e1900 */
[----:B------:R-:W5:Y:S01]  /*0440*/  @!P2 LDG.E R15, desc[UR10][R10.64+0x10] ;  /* 0x0000100a0a0fa981 */ /* 0x000f62000c1e1900 */
[----:B------:R-:W-:-:S02]  /*0450*/  ISETP.GE.OR P3, PT, R29, R24, P0 ;  /* 0x000000181d00720c */ /* 0x000fc40000766670 */
[----:B0-----:R-:W-:Y:S01]  /*0460*/  ISETP.GE.OR P1, PT, R28, R0, P1 ;  /* 0x000000001c00720c */ /* 0x001fe20000f26670 */
[----:B------:R-:W5:Y:S01]  /*0470*/  @!P2 LDG.E R12, desc[UR10][R8.64] ;  /* 0x0000000a080ca981 */ /* 0x000f62000c1e1900 */
[----:B------:R-:W-:Y:S01]  /*0480*/  VIADD R25, R6, 0xffffffe0 ;  /* 0xffffffe006197836 */ /* 0x000fe20000000000 */
[----:B------:R-:W-:Y:S02]  /*0490*/  CS2R R22, SRZ ;  /* 0x0000000000167805 */ /* 0x000fe4000001ff00 */
[----:B------:R0:W5:Y:S06]  /*04a0*/  @!P2 LDG.E R14, desc[UR10][R8.64+0x10] ;  /* 0x0000100a080ea981 */ /* 0x00016c000c1e1900 */
[----:B------:R-:W1:Y:S01]  /*04b0*/  @!P3 S2R R18, SR_LANEID ;  /* 0x000000000012b919 */ /* 0x000e620000000000 */
[----:B0-----:R-:W-:Y:S01]  /*04c0*/  CS2R R8, SRZ ;  /* 0x0000000000087805 */ /* 0x001fe2000001ff00 */
[----:B------:R-:W-:Y:S06]  /*04d0*/  @P1 BRA `(.L_x_2) ;  /* 0x0000000000581947 */ /* 0x000fec0003800000 */
[----:B------:R-:W0:Y:S01]  /*04e0*/  S2R R9, SR_LANEID ;  /* 0x0000000000097919 */ /* 0x000e220000000000 */
[----:B------:R-:W-:Y:S02]  /*04f0*/  SHF.R.U32.HI R11, RZ, 0x1, R0 ;  /* 0x00000001ff0b7819 */ /* 0x000fe40000011600 */
[----:B------:R-:W-:-:S04]  /*0500*/  IADD3 R10, P1, PT, R28, R21, RZ ;  /* 0x000000151c0a7210 */ /* 0x000fc80007f3e0ff */
[----:B------:R-:W-:Y:S02]  /*0510*/  LEA.HI.X.SX32 R23, R21, RZ, 0x1, P1 ;  /* 0x000000ff15177211 */ /* 0x000fe400008f0eff */
[----:B------:R-:W-:Y:S02]  /*0520*/  LEA R33, P1, R10, UR12, 0x1 ;  /* 0x0000000c0a217c11 */ /* 0x000fe4000f8208ff */
[----:B0-----:R-:W-:Y:S02]  /*0530*/  LOP3.LUT R8, R9, 0x3, RZ, 0xc0, !PT ;  /* 0x0000000309087812 */ /* 0x001fe400078ec0ff */
[----:B------:R-:W-:Y:S01]  /*0540*/  SHF.R.U32.HI R22, RZ, 0x2, R9 ;  /* 0x00000002ff167819 */ /* 0x000fe20000011609 */
[----:B------:R-:W-:-:S04]  /*0550*/  IMAD.MOV.U32 R9, RZ, RZ, RZ ;  /* 0x000000ffff097224 */ /* 0x000fc800078e00ff */
[----:B------:R-:W-:Y:S01]  /*0560*/  IMAD.WIDE.U32 R8, R22, R11, R8 ;  /* 0x0000000b16087225 */ /* 0x000fe200078e0008 */
[----:B------:R-:W-:Y:S02]  /*0570*/  LEA.HI.X R11, R10, UR13, R23, 0x1, P1 ;  /* 0x0000000d0a0b7c11 */ /* 0x000fe400088f0c17 */
[----:B------:R-:W-:-:S04]  /*0580*/  LEA R32, P1, R8, R33, 0x2 ;  /* 0x0000002108207211 */ /* 0x000fc800078210ff */
[----:B------:R-:W-:-:S03]  /*0590*/  LEA.HI.X R33, R8, R11, R9, 0x2, P1 ;  /* 0x0000000b08217211 */ /* 0x000fc600008f1409 */
[----:B------:R-:W-:Y:S02]  /*05a0*/  IMAD.WIDE.U32 R10, R0, 0x10, R32 ;  /* 0x00000010000a7825 */ /* 0x000fe400078e0020 */
[----:B------:R-:W2:Y:S04]  /*05b0*/  LDG.E R8, desc[UR10][R32.64] ;  /* 0x0000000a20087981 */ /* 0x000ea8000c1e1900 */
[----:B------:R-:W3:Y:S04]  /*05c0*/  LDG.E R22, desc[UR10][R32.64+0x10] ;  /* 0x0000100a20167981 */ /* 0x000ee8000c1e1900 */
[----:B------:R-:W4:Y:S04]  /*05d0*/  LDG.E R9, desc[UR10][R10.64] ;  /* 0x0000000a0a097981 */ /* 0x000f28000c1e1900 */
[----:B------:R-:W4:Y:S01]  /*05e0*/  LDG.E R23, desc[UR10][R10.64+0x10] ;  /* 0x0000100a0a177981 */ /* 0x000f22000c1e1900 */
[----:B------:R-:W-:Y:S05]  /*05f0*/  WARPSYNC.ALL ;  /* 0x0000000000007948 */ /* 0x000fea0003800000 */
[----:B--2---:R-:W0:Y:S04]  /*0600*/  MOVM.16.MT88 R8, R8 ;  /* 0x000000000808723a */ /* 0x004e280000000000 */
[----:B---3--:R-:W2:Y:S04]  /*0610*/  MOVM.16.MT88 R22, R22 ;  /* 0x000000001616723a */ /* 0x008ea80000000000 */
[----:B----4-:R-:W3:Y:S04]  /*0620*/  MOVM.16.MT88 R9, R9 ;  /* 0x000000000909723a */ /* 0x010ee80000000000 */
[----:B------:R-:W4:Y:S02]  /*0630*/  MOVM.16.MT88 R23, R23 ;  /* 0x000000001717723a */ /* 0x000f240000000000 */
.L_x_2:
[----:B------:R-:W-:Y:S01]  /*0640*/  @!P3 SHF.R.U32.HI R32, RZ, 0x1, R19 ;  /* 0x00000001ff20b819 */ /* 0x000fe20000011613 */
[----:B------:R-:W-:Y:S01]  /*0650*/  @!P3 IMAD.MOV.U32 R11, RZ, RZ, RZ ;  /* 0x000000ffff0bb224 */ /* 0x000fe200078e00ff */
[----:B-1----:R-:W-:Y:S01]  /*0660*/  @!P3 LOP3.LUT R10, R18, 0x3, RZ, 0xc0, !PT ;  /* 0x00000003120ab812 */ /* 0x002fe200078ec0ff */
[----:B------:R-:W-:Y:S05]  /*0670*/  WARPSYNC.ALL ;  /* 0x0000000000007948 */ /* 0x000fea0003800000 */
[----:B------:R-:W-:Y:S01]  /*0680*/  @!P3 SHF.R.U32.HI R33, RZ, 0x2, R18 ;  /* 0x00000002ff21b819 */ /* 0x000fe20000011612 */
[----:B0--3-5:R-:W-:Y:S01]  /*0690*/  HMMA.16816.F16 R26, R12, R8, R26 ;  /* 0x000000080c1a723c */ /* 0x029fe2000000081a */
[----:B------:R-:W-:-:S02]  /*06a0*/  IADD3 R25, P1, PT, R20, R25, RZ ;  /* 0x0000001914197210 */ /* 0x000fc40007f3e0ff */
[----:B------:R-:W-:Y:S01]  /*06b0*/  CS2R R8, SRZ ;  /* 0x0000000000087805 */ /* 0x000fe2000001ff00 */
[----:B------:R-:W-:-:S04]  /*06c0*/  @!P3 IMAD.WIDE.U32 R10, R33, R32, R10 ;  /* 0x00000020210ab225 */ /* 0x000fc800078e000a */
[----:B------:R-:W-:Y:S01]  /*06d0*/  IMAD.X R18, RZ, RZ, RZ, P1 ;  /* 0x000000ffff127224 */ /* 0x000fe200008e06ff */
[----:B------:R-:W-:-:S04]  /*06e0*/  LEA R32, P1, R25, UR14, 0x1 ;  /* 0x0000000e19207c11 */ /* 0x000fc8000f8208ff */
[----:B------:R-:W-:Y:S02]  /*06f0*/  LEA.HI.X R18, R25, UR15, R18, 0x1, P1 ;  /* 0x0000000f19127c11 */ /* 0x000fe400088f0c12 */
[----:B------:R-:W-:-:S04]  /*0700*/  @!P3 LEA R34, P1, R10, R32, 0x2 ;  /* 0x000000200a22b211 */ /* 0x000fc800078210ff */
[----:B------:R-:W-:Y:S01]  /*0710*/  @!P3 LEA.HI.X R35, R10, R18, R11, 0x2, P1 ;  /* 0x000000120a23b211 */ /* 0x000fe200008f140b */
[----:B------:R-:W-:Y:S02]  /*0720*/  IMAD.MOV.U32 R10, RZ, RZ, RZ ;  /* 0x000000ffff0a7224 */ /* 0x000fe400078e00ff */
[----:B------:R-:W-:Y:S02]  /*0730*/  IMAD.MOV.U32 R11, RZ, RZ, RZ ;  /* 0x000000ffff0b7224 */ /* 0x000fe400078e00ff */
[----:B------:R-:W-:Y:S01]  /*0740*/  @!P3 IMAD.WIDE.U32 R36, R19, 0x10, R34 ;  /* 0x000000101324b825 */ /* 0x000fe200078e0022 */
[----:B------:R0:W5:Y:S04]  /*0750*/  @!P3 LDG.E R8, desc[UR10][R34.64+0x20] ;  /* 0x0000200a2208b981 */ /* 0x000168000c1e1900 */
[----:B------:R0:W5:Y:S04]  /*0760*/  @!P3 LDG.E R10, desc[UR10][R34.64+0x30] ;  /* 0x0000300a220ab981 */ /* 0x000168000c1e1900 */
[----:B------:R0:W5:Y:S04]  /*0770*/  @!P3 LDG.E R9, desc[UR10][R36.64+0x20] ;  /* 0x0000200a2409b981 */ /* 0x000168000c1e1900 */
[----:B------:R0:W5:Y:S01]  /*0780*/  @!P3 LDG.E R11, desc[UR10][R36.64+0x30] ;  /* 0x0000300a240bb981 */ /* 0x000162000c1e1900 */
[----:B------:R-:W-:Y:S01]  /*0790*/  VIADD R25, R6, 0x10 ;  /* 0x0000001006197836 */ /* 0x000fe20000000000 */
[----:B------:R-:W-:Y:S01]  /*07a0*/  ISETP.GE.OR P0, PT, R28, R0, P0 ;  /* 0x000000001c00720c */ /* 0x000fe20000706670 */
[----:B--2-4-:R-:W-:Y:S01]  /*07b0*/  HMMA.16816.F16 R22, R12, R22, R16 ;  /* 0x000000160c16723c */ /* 0x014fe20000000810 */
[----:B------:R-:W-:Y:S05]  /*07c0*/  @!P3 WARPSYNC.ALL ;  /* 0x000000000000b948 */ /* 0x000fea0003800000 */
[----:B------:R-:W-:Y:S01]  /*07d0*/  ISETP.GT.AND P1, PT, R25, R19, PT ;  /* 0x000000131900720c */ /* 0x000fe20003f24270 */
[----:B------:R-:W-:Y:S01]  /*07e0*/  VIADD R25, R6, 0x20 ;  /* 0x0000002006197836 */ /* 0x000fe20000000000 */
[----:B------:R-:W-:-:S02]  /*07f0*/  CS2R R12, SRZ ;  /* 0x00000000000c7805 */ /* 0x000fc4000001ff00 */
[----:B------:R-:W-:Y:S02]  /*0800*/  ISETP.GE.OR P4, PT, R29, R24, P1 ;  /* 0x000000181d00720c */ /* 0x000fe40000f86670 */
[----:B------:R-:W-:-:S04]  /*0810*/  ISETP.GT.AND P2, PT, R25, R19, PT ;  /* 0x000000131900720c */ /* 0x000fc80003f44270 */
[----:B------:R-:W-:Y:S02]  /*0820*/  ISETP.GE.OR P5, PT, R29, R24, P2 ;  /* 0x000000181d00720c */ /* 0x000fe400017a6670 */
[----:B------:R-:W-:-:S05]  /*0830*/  CS2R R24, SRZ ;  /* 0x0000000000187805 */ /* 0x000fca000001ff00 */
[----:B------:R-:W1:Y:S01]  /*0840*/  @!P4 S2R R33, SR_LANEID ;  /* 0x000000000021c919 */ /* 0x000e620000000000 */
[----:B0-----:R-:W-:Y:S05]  /*0850*/  @P0 BRA `(.L_x_3) ;  /* 0x0000000000580947 */ /* 0x001fea0003800000 */
[----:B------:R-:W0:Y:S01]  /*0860*/  S2R R13, SR_LANEID ;  /* 0x00000000000d7919 */ /* 0x000e220000000000 */
[----:B------:R-:W-:Y:S02]  /*0870*/  SHF.R.U32.HI R16, RZ, 0x1, R0 ;  /* 0x00000001ff107819 */ /* 0x000fe40000011600 */
[----:B------:R-:W-:-:S04]  /*0880*/  IADD3 R17, P0, PT, R28, R3, RZ ;  /* 0x000000031c117210 */ /* 0x000fc80007f1e0ff */
[----:B------:R-:W-:Y:S02]  /*0890*/  LEA.HI.X.SX32 R14, R3, RZ, 0x1, P0 ;  /* 0x000000ff030e7211 */ /* 0x000fe400000f0eff */
[----:B0-----:R-:W-:Y:S02]  /*08a0*/  LOP3.LUT R12, R13, 0x3, RZ, 0xc0, !PT ;  /* 0x000000030d0c7812 */ /* 0x001fe400078ec0ff */
[----:B------:R-:W-:Y:S01]  /*08b0*/  SHF.R.U32.HI R15, RZ, 0x2, R13 ;  /* 0x00000002ff0f7819 */ /* 0x000fe2000001160d */
[----:B------:R-:W-:-:S04]  /*08c0*/  IMAD.MOV.U32 R13, RZ, RZ, RZ ;  /* 0x000000ffff0d7224 */ /* 0x000fc800078e00ff */
[----:B------:R-:W-:Y:S01]  /*08d0*/  IMAD.WIDE.U32 R12, R15, R16, R12 ;  /* 0x000000100f0c7225 */ /* 0x000fe200078e000c */
[----:B------:R-:W-:-:S04]  /*08e0*/  LEA R15, P0, R17, UR12, 0x1 ;  /* 0x0000000c110f7c11 */ /* 0x000fc8000f8008ff */
        /* <DEDUP_REMOVED lines=13> */
.L_x_3:
[----:B-1----:R-:W-:Y:S01]  /*09c0*/  @!P4 LOP3.LUT R14, R33, 0x3, RZ, 0xc0, !PT ;  /* 0x00000003210ec812 */ /* 0x002fe200078ec0ff */
[----:B------:R-:W-:Y:S01]  /*09d0*/  @!P4 IMAD.MOV.U32 R15, RZ, RZ, RZ ;  /* 0x000000ffff0fc224 */ /* 0x000fe200078e00ff */
[----:B------:R-:W-:Y:S01]  /*09e0*/  @!P4 SHF.R.U32.HI R16, RZ, 0x1, R19 ;  /* 0x00000001ff10c819 */ /* 0x000fe20000011613 */
[----:B------:R-:W-:Y:S05]  /*09f0*/  WARPSYNC.ALL ;  /* 0x0000000000007948 */ /* 0x000fea0003800000 */
[----:B------:R-:W-:Y:S01]  /*0a00*/  @!P4 SHF.R.U32.HI R33, RZ, 0x2, R33 ;  /* 0x00000002ff21c819 */ /* 0x000fe20000011621 */
[----:B0--3-5:R-:W-:Y:S01]  /*0a10*/  HMMA.16816.F16 R26, R8, R12, R26 ;  /* 0x0000000c081a723c */ /* 0x029fe2000000081a */
[----:B------:R-:W-:-:S03]  /*0a20*/  CS2R R12, SRZ ;  /* 0x00000000000c7805 */ /* 0x000fc6000001ff00 */
[----:B------:R-:W-:Y:S02]  /*0a30*/  @!P4 IMAD.WIDE.U32 R14, R33, R16, R14 ;  /* 0x00000010210ec225 */ /* 0x000fe400078e000e */
[----:B------:R-:W0:Y:S01]  /*0a40*/  @!P5 S2R R33, SR_LANEID ;  /* 0x000000000021d919 */ /* 0x000e220000000000 */
[----:B------:R-:W-:-:S04]  /*0a50*/  @!P4 LEA R16, P0, R14, R32, 0x2 ;  /* 0x000000200e10c211 */ /* 0x000fc800078010ff */
[----:B------:R-:W-:Y:S01]  /*0a60*/  @!P4 LEA.HI.X R17, R14, R18, R15, 0x2, P0 ;  /* 0x000000120e11c211 */ /* 0x000fe200000f140f */
[----:B------:R-:W-:-:S04]  /*0a70*/  IMAD.MOV.U32 R14, RZ, RZ, RZ ;  /* 0x000000ffff0e7224 */ /* 0x000fc800078e00ff */
[----:B------:R-:W5:Y:S01]  /*0a80*/  @!P4 LDG.E R12, desc[UR10][R16.64+0x40] ;  /* 0x0000400a100cc981 */ /* 0x000f62000c1e1900 */
[----:B------:R-:W-:-:S03]  /*0a90*/  @!P4 IMAD.WIDE.U32 R36, R19, 0x10, R16 ;  /* 0x000000101324c825 */ /* 0x000fc600078e0010 */
[----:B------:R0:W5:Y:S01]  /*0aa0*/  @!P4 LDG.E R14, desc[UR10][R16.64+0x50] ;  /* 0x0000500a100ec981 */ /* 0x000162000c1e1900 */
[----:B------:R-:W-:Y:S02]  /*0ab0*/  @!P5 IMAD.MOV.U32 R35, RZ, RZ, RZ ;  /* 0x000000ffff23d224 */ /* 0x000fe400078e00ff */
[----:B------:R-:W-:Y:S01]  /*0ac0*/  IMAD.MOV.U32 R15, RZ, RZ, RZ ;  /* 0x000000ffff0f7224 */ /* 0x000fe200078e00ff */
[----:B------:R1:W5:Y:S05]  /*0ad0*/  @!P4 LDG.E R13, desc[UR10][R36.64+0x40] ;  /* 0x0000400a240dc981 */ /* 0x00036a000c1e1900 */
[----:B------:R1:W5:Y:S01]  /*0ae0*/  @!P4 LDG.E R15, desc[UR10][R36.64+0x50] ;  /* 0x0000500a240fc981 */ /* 0x000362000c1e1900 */
[----:B0-----:R-:W-:-:S02]  /*0af0*/  @!P5 SHF.R.U32.HI R17, RZ, 0x2, R33 ;  /* 0x00000002ff11d819 */ /* 0x001fc40000011621 */
[----:B------:R-:W-:Y:S02]  /*0b00*/  @!P5 LOP3.LUT R34, R33, 0x3, RZ, 0xc0, !PT ;  /* 0x000000032122d812 */ /* 0x000fe400078ec0ff */
[----:B------:R-:W-:-:S05]  /*0b10*/  @!P5 SHF.R.U32.HI R33, RZ, 0x1, R19 ;  /* 0x00000001ff21d819 */ /* 0x000fca0000011613 */
[----:B------:R-:W-:Y:S01]  /*0b20*/  @!P5 IMAD.WIDE.U32 R34, R17, R33, R34 ;  /* 0x000000211122d225 */ /* 0x000fe200078e0022 */
[----:B------:R-:W-:Y:S02]  /*0b30*/  CS2R R16, SRZ ;  /* 0x0000000000107805 */ /* 0x000fe4000001ff00 */
[----:B------:R-:W-:-:S04]  /*0b40*/  @!P5 LEA R32, P0, R34, R32, 0x2 ;  /* 0x000000202220d211 */ /* 0x000fc800078010ff */
[----:B------:R-:W-:Y:S01]  /*0b50*/  @!P5 LEA.HI.X R33, R34, R18, R35, 0x2, P0 ;  /* 0x000000122221d211 */ /* 0x000fe200000f1423 */
[----:B------:R-:W-:Y:S02]  /*0b60*/  IMAD.MOV.U32 R18, RZ, RZ, RZ ;  /* 0x000000ffff127224 */ /* 0x000fe400078e00ff */
[----:B------:R-:W-:Y:S02]  /*0b70*/  @!P5 IMAD.WIDE.U32 R34, R19, 0x10, R32 ;  /* 0x000000101322d825 */ /* 0x000fe400078e0020 */
[----:B------:R1:W5:Y:S02]  /*0b80*/  @!P5 LDG.E R16, desc[UR10][R32.64+0x60] ;  /* 0x0000600a2010d981 */ /* 0x000364000c1e1900 */
[----:B------:R-:W-:Y:S02]  /*0b90*/  IMAD.MOV.U32 R19, RZ, RZ, RZ ;  /* 0x000000ffff137224 */ /* 0x000fe400078e00ff */
[----:B------:R1:W5:Y:S04]  /*0ba0*/  @!P5 LDG.E R18, desc[UR10][R32.64+0x70] ;  /* 0x0000700a2012d981 */ /* 0x000368000c1e1900 */
[----:B------:R1:W5:Y:S04]  /*0bb0*/  @!P5 LDG.E R17, desc[UR10][R34.64+0x60] ;  /* 0x0000600a2211d981 */ /* 0x000368000c1e1900 */
[----:B------:R1:W5:Y:S01]  /*0bc0*/  @!P5 LDG.E R19, desc[UR10][R34.64+0x70] ;  /* 0x0000700a2213d981 */ /* 0x000362000c1e1900 */
[----:B------:R-:W-:Y:S01]  /*0bd0*/  ISETP.GE.OR P1, PT, R28, R0, P1 ;  /* 0x000000001c00720c */ /* 0x000fe20000f26670 */
[----:B--2-4-:R-:W-:Y:S01]  /*0be0*/  HMMA.16816.F16 R22, R8, R24, R22 ;  /* 0x000000180816723c */ /* 0x014fe20000000816 */
[----:B------:R-:W-:Y:S05]  /*0bf0*/  @!P4 WARPSYNC.ALL ;  /* 0x000000000000c948 */ /* 0x000fea0003800000 */
[----:B------:R-:W-:-:S02]  /*0c00*/  CS2R R8, SRZ ;  /* 0x0000000000087805 */ /* 0x000fc4000001ff00 */
[----:B------:R-:W-:-:S04]  /*0c10*/  CS2R R10, SRZ ;  /* 0x00000000000a7805 */ /* 0x000fc8000001ff00 */
[----:B-1----:R-:W-:Y:S08]  /*0c20*/  @P1 BRA `(.L_x_4) ;  /* 0x0000000000581947 */ /* 0x002ff00003800000 */
        /* <DEDUP_REMOVED lines=19> */
[----:B---3--:R-:W1:Y:S04]  /*0d60*/  MOVM.16.MT88 R8, R8 ;  /* 0x000000000808723a */ /* 0x008e680000000000 */
[----:B----4-:R-:W2:Y:S04]  /*0d70*/  MOVM.16.MT88 R11, R11 ;  /* 0x000000000b0b723a */ /* 0x010ea80000000000 */
[----:B------:R-:W3:Y:S02]  /*0d80*/  MOVM.16.MT88 R9, R9 ;  /* 0x000000000909723a */ /* 0x000ee40000000000 */
.L_x_4:
[----:B------:R-:W-:Y:S01]  /*0d90*/  ISETP.GE.OR P2, PT, R28, R0, P2 ;  /* 0x000000001c00720c */ /* 0x000fe20001746670 */
[----:B------:R-:W-:Y:S05]  /*0da0*/  WARPSYNC.ALL ;  /* 0x0000000000007948 */ /* 0x000fea0003800000 */
[----:B0-2--5:R-:W-:Y:S01]  /*0db0*/  HMMA.16816.F16 R26, R12, R10, R26 ;  /* 0x0000000a0c1a723c */ /* 0x025fe2000000081a */
[----:B------:R-:W-:-:S07]  /*0dc0*/  CS2R R10, SRZ ;  /* 0x00000000000a7805 */ /* 0x000fce000001ff00 */
[----:B-1-3--:R-:W-:Y:S01]  /*0dd0*/  HMMA.16816.F16 R22, R12, R8, R22 ;  /* 0x000000080c16723c */ /* 0x00afe20000000816 */
[----:B------:R-:W-:Y:S05]  /*0de0*/  @!P5 WARPSYNC.ALL ;  /* 0x000000000000d948 */ /* 0x000fea0003800000 */
[----:B------:R-:W-:Y:S01]  /*0df0*/  CS2R R8, SRZ ;  /* 0x0000000000087805 */ /* 0x000fe2000001ff00 */
[----:B------:R-:W-:-:S13]  /*0e00*/  @P2 BRA `(.L_x_5) ;  /* 0x0000000000582947 */ /* 0x000fda0003800000 */
[----:B------:R-:W0:Y:S01]  /*0e10*/  S2R R9, SR_LANEID ;  /* 0x0000000000097919 */ /* 0x000e220000000000 */
[----:B------:R-:W-:Y:S02]  /*0e20*/  SHF.R.U32.HI R12, RZ, 0x1, R0 ;  /* 0x00000001ff0c7819 */ /* 0x000fe40000011600 */
[----:B------:R-:W-:-:S04]  /*0e30*/  IADD3 R11, P0, PT, R28, R7, RZ ;  /* 0x000000071c0b7210 */ /* 0x000fc80007f1e0ff */
[----:B------:R-:W-:Y:S02]  /*0e40*/  LEA.HI.X.SX32 R10, R7, RZ, 0x1, P0 ;  /* 0x000000ff070a7211 */ /* 0x000fe400000f0eff */
[----:B------:R-:W-:-:S04]  /*0e50*/  LEA R13, P0, R11, UR12, 0x1 ;  /* 0x0000000c0b0d7c11 */ /* 0x000fc8000f8008ff */
[----:B------:R-:W-:Y:S02]  /*0e60*/  LEA.HI.X R11, R11, UR13, R10, 0x1, P0 ;  /* 0x0000000d0b0b7c11 */ /* 0x000fe400080f0c0a */
[----:B0-----:R-:W-:Y:S02]  /*0e70*/  LOP3.LUT R8, R9, 0x3, RZ, 0xc0, !PT ;  /* 0x0000000309087812 */ /* 0x001fe400078ec0ff */
[----:B------:R-:W-:Y:S01]  /*0e80*/  SHF.R.U32.HI R15, RZ, 0x2, R9 ;  /* 0x00000002ff0f7819 */ /* 0x000fe20000011609 */
[----:B------:R-:W-:-:S04]  /*0e90*/  IMAD.MOV.U32 R9, RZ, RZ, RZ ;  /* 0x000000ffff097224 */ /* 0x000fc800078e00ff */
[----:B------:R-:W-:-:S03]  /*0ea0*/  IMAD.WIDE.U32 R8, R15, R12, R8 ;  /* 0x0000000c0f087225 */ /* 0x000fc600078e0008 */
[----:B------:R-:W-:-:S04]  /*0eb0*/  LEA R12, P0, R8, R13, 0x2 ;  /* 0x0000000d080c7211 */ /* 0x000fc800078010ff */
[----:B------:R-:W-:-:S03]  /*0ec0*/  LEA.HI.X R13, R8, R11, R9, 0x2, P0 ;  /* 0x0000000b080d7211 */ /* 0x000fc600000f1409 */
[----:B------:R-:W-:Y:S02]  /*0ed0*/  IMAD.WIDE.U32 R14, R0, 0x10, R12 ;  /* 0x00000010000e7825 */ /* 0x000fe400078e000c */
[----:B------:R-:W2:Y:S04]  /*0ee0*/  LDG.E R10, desc[UR10][R12.64] ;  /* 0x0000000a0c0a7981 */ /* 0x000ea8000c1e1900 */
[----:B------:R-:W3:Y:S04]  /*0ef0*/  LDG.E R8, desc[UR10][R12.64+0x10] ;  /* 0x0000100a0c087981 */ /* 0x000ee8000c1e1900 */
[----:B------:R-:W4:Y:S04]  /*0f00*/  LDG.E R11, desc[UR10][R14.64] ;  /* 0x0000000a0e0b7981 */ /* 0x000f28000c1e1900 */
[----:B------:R-:W5:Y:S01]  /*0f10*/  LDG.E R9, desc[UR10][R14.64+0x10] ;  /* 0x0000100a0e097981 */ /* 0x000f62000c1e1900 */
[----:B------:R-:W-:Y:S05]  /*0f20*/  WARPSYNC.ALL ;  /* 0x0000000000007948 */ /* 0x000fea0003800000 */
[----:B--2---:R-:W0:Y:S04]  /*0f30*/  MOVM.16.MT88 R10, R10 ;  /* 0x000000000a0a723a */ /* 0x004e280000000000 */
[----:B---3--:R-:W1:Y:S04]  /*0f40*/  MOVM.16.MT88 R8, R8 ;  /* 0x000000000808723a */ /* 0x008e680000000000 */
[----:B----4-:R-:W2:Y:S04]  /*0f50*/  MOVM.16.MT88 R11, R11 ;  /* 0x000000000b0b723a */ /* 0x010ea80000000000 */
[----:B-----5:R-:W3:Y:S02]  /*0f60*/  MOVM.16.MT88 R9, R9 ;  /* 0x000000000909723a */ /* 0x020ee40000000000 */
.L_x_5:
[----:B------:R-:W-:Y:S01]  /*0f70*/  VIADD R2, R2, 0x4 ;  /* 0x0000000402027836 */ /* 0x000fe20000000000 */
[----:B------:R-:W-:Y:S05]  /*0f80*/  WARPSYNC.ALL ;  /* 0x0000000000007948 */ /* 0x000fea0003800000 */
[----:B------:R-:W-:Y:S01]  /*0f90*/  ISETP.NE.AND P0, PT, R2, RZ, PT ;  /* 0x000000ff0200720c */ /* 0x000fe20003f05270 */
[----:B0-2---:R-:W-:Y:S01]  /*0fa0*/  HMMA.16816.F16 R26, R16, R10, R26 ;  /* 0x0000000a101a723c */ /* 0x005fe2000000081a */
[C---:B------:R-:W-:Y:S02]  /*0fb0*/  IMAD R7, R0.reuse, 0x40, R7 ;  /* 0x0000004000077824 */ /* 0x040fe400078e0207 */
[----:B------:R-:W-:-:S02]  /*0fc0*/  IMAD R5, R0, 0x40, R5 ;  /* 0x0000004000057824 */ /* 0x000fc400078e0205 */
[C---:B------:R-:W-:Y:S02]  /*0fd0*/  IMAD R21, R0.reuse, 0x40, R21 ;  /* 0x0000004000157824 */ /* 0x040fe400078e0215 */
[----:B------:R-:W-:Y:S01]  /*0fe0*/  IMAD R3, R0, 0x40, R3 ;  /* 0x0000004000037824 */ /* 0x000fe200078e0203 */
[----:B-1-3--:R-:W-:Y:S01]  /*0ff0*/  HMMA.16816.F16 R16, R16, R8, R22 ;  /* 0x000000081010723c */ /* 0x00afe20000000816 */
[----:B------:R-:W-:Y:S02]  /*1000*/  VIADD R6, R6, 0x40 ;  /* 0x0000004006067836 */ /* 0x000fe40000000000 */
[----:B------:R-:W-:Y:S01]  /*1010*/  VIADD R4, R4, 0x40 ;  /* 0x0000004004047836 */ /* 0x000fe20000000000 */
[----:B------:R-:W-:-:S01]  /*1020*/  NOP ;  /* 0x0000000000007918 */ /* 0x000fc20000000000 */
[----:B------:R-:W-:-:S15]  /*1030*/  @P0 BRA `(.L_x_6) ;  /* 0xfffffff000a80947 */ /* 0x000fde000383ffff */
[----:B------:R-:W-:-:S07]  /*1040*/  VIADD R3, R6, 0xffffffe0 ;  /* 0xffffffe006037836 */ /* 0x000fce0000000000 */
.L_x_1:
[----:B------:R-:W-:-:S09]  /*1050*/  UISETP.NE.AND UP0, UPT, UR7, URZ, UPT ;  /* 0x000000ff0700728c */ /* 0x000fd2000bf05270 */
[----:B------:R-:W-:Y:S05]  /*1060*/  BRA.U !UP0, `(.L_x_0) ;  /* 0x00000005080c7547 */ /* 0x000fea000b800000 */
[----:B------:R-:W0:Y:S01]  /*1070*/  LDCU UR5, c[0x0][0x39c] ;  /* 0x00007380ff0577ac */ /* 0x000e220008000800 */
[----:B------:R-:W-:Y:S01]  /*1080*/  IMAD.IADD R20, R20, 0x1, R3 ;  /* 0x0000000114147824 */ /* 0x000fe200078e0203 */
[----:B------:R-:W-:Y:S01]  /*1090*/  UIADD3 UR4, UPT, UPT, -UR7, URZ, URZ ;  /* 0x000000ff07047290 */ /* 0x000fe2000fffe1ff */
[----:B------:R-:W1:Y:S05]  /*10a0*/  LDCU UR6, c[0x0][0x398] ;  /* 0x00007300ff0677ac */ /* 0x000e6a0008000800 */
[----:B------:R-:W-:Y:S01]  /*10b0*/  IMAD.U32 R2, RZ, RZ, UR4 ;  /* 0x00000004ff027e24 */ /* 0x000fe2000f8e00ff */
[----:B------:R-:W2:Y:S01]  /*10c0*/  LDCU.64 UR8, c[0x0][0x388] ;  /* 0x00007100ff0877ac */ /* 0x000ea20008000a00 */
[----:B0-----:R-:W-:-:S07]  /*10d0*/  IMAD R9, R3, UR5, RZ ;  /* 0x0000000503097c24 */ /* 0x001fce000f8e02ff */
.L_x_8:
[----:B------:R-:W0:Y:S01]  /*10e0*/  LDC R8, c[0x0][0x3a0] ;  /* 0x0000e800ff087b82 */ /* 0x000e220000000800 */
[----:B------:R-:W-:-:S05]  /*10f0*/  VIADD R3, R3, 0x10 ;  /* 0x0000001003037836 */ /* 0x000fca0000000000 */
[----:B0-----:R-:W-:-:S04]  /*1100*/  ISETP.GT.AND P0, PT, R3, R8, PT ;  /* 0x000000080300720c */ /* 0x001fc80003f04270 */
[----:B-1----:R-:W-:-:S13]  /*1110*/  ISETP.GE.OR P0, PT, R29, UR6, P0 ;  /* 0x000000061d007c0c */ /* 0x002fda0008706670 */
[----:B------:R-:W0:Y:S01]  /*1120*/  @!P0 S2R R0, SR_LANEID ;  /* 0x0000000000008919 */ /* 0x000e220000000000 */
[----:B------:R-:W1:Y:S01]  /*1130*/  @!P0 LDC.64 R4, c[0x0][0x380] ;  /* 0x0000e000ff048b82 */ /* 0x000e620000000a00 */
[----:B------:R-:W-:Y:S01]  /*1140*/  @!P0 SHF.R.U32.HI R10, RZ, 0x1, R8 ;  /* 0x00000001ff0a8819 */ /* 0x000fe20000011608 */
[----:B------:R-:W-:Y:S02]  /*1150*/  @!P0 IMAD.MOV.U32 R7, RZ, RZ, RZ ;  /* 0x000000ffff078224 */ /* 0x000fe400078e00ff */
[----:B-1----:R-:W-:Y:S01]  /*1160*/  @!P0 IMAD.WIDE.U32 R4, R20, 0x2, R4 ;  /* 0x0000000214048825 */ /* 0x002fe200078e0004 */
[----:B0-----:R-:W-:Y:S02]  /*1170*/  @!P0 LOP3.LUT R6, R0, 0x3, RZ, 0xc0, !PT ;  /* 0x0000000300068812 */ /* 0x001fe400078ec0ff */
[----:B------:R-:W-:Y:S02]  /*1180*/  @!P0 SHF.R.U32.HI R11, RZ, 0x2, R0 ;  /* 0x00000002ff0b8819 */ /* 0x000fe40000011600 */
[----:B------:R-:W0:Y:S03]  /*1190*/  LDC R0, c[0x0][0x39c] ;  /* 0x0000e700ff007b82 */ /* 0x000e260000000800 */
[----:B------:R-:W-:-:S03]  /*11a0*/  @!P0 IMAD.WIDE.U32 R6, R11, R10, R6 ;  /* 0x0000000a0b068225 */ /* 0x000fc600078e0006 */
[----:B------:R-:W-:-:S04]  /*11b0*/  @!P0 LEA R10, P1, R6, R4, 0x2 ;  /* 0x00000004060a8211 */ /* 0x000fc800078210ff */
[----:B------:R-:W-:Y:S02]  /*11c0*/  @!P0 LEA.HI.X R11, R6, R5, R7, 0x2, P1 ;  /* 0x00000005060b8211 */ /* 0x000fe400008f1407 */
[----:B------:R-:W-:Y:S01]  /*11d0*/  CS2R R4, SRZ ;  /* 0x0000000000047805 */ /* 0x000fe2000001ff00 */
[----:B------:R-:W-:Y:S02]  /*11e0*/  IMAD.MOV.U32 R6, RZ, RZ, RZ ;  /* 0x000000ffff067224 */ /* 0x000fe400078e00ff */
[----:B------:R-:W-:Y:S02]  /*11f0*/  IMAD.MOV.U32 R7, RZ, RZ, RZ ;  /* 0x000000ffff077224 */ /* 0x000fe400078e00ff */
[----:B------:R-:W-:Y:S01]  /*1200*/  @!P0 IMAD.WIDE.U32 R12, R8, 0x10, R10 ;  /* 0x00000010080c8825 */ /* 0x000fe200078e000a */
[----:B------:R1:W5:Y:S04]  /*1210*/  @!P0 LDG.E R4, desc[UR10][R10.64] ;  /* 0x0000000a0a048981 */ /* 0x000368000c1e1900 */
[----:B------:R1:W5:Y:S04]  /*1220*/  @!P0 LDG.E R6, desc[UR10][R10.64+0x10] ;  /* 0x0000100a0a068981 */ /* 0x000368000c1e1900 */
[----:B------:R1:W5:Y:S04]  /*1230*/  @!P0 LDG.E R5, desc[UR10][R12.64] ;  /* 0x0000000a0c058981 */ /* 0x000368000c1e1900 */
[----:B------:R1:W5:Y:S01]  /*1240*/  @!P0 LDG.E R7, desc[UR10][R12.64+0x10] ;  /* 0x0000100a0c078981 */ /* 0x000362000c1e1900 */
[----:B------:R-:W-:Y:S01]  /*1250*/  ISETP.GT.AND P1, PT, R3, R8, PT ;  /* 0x000000080300720c */ /* 0x000fe20003f24270 */
[----:B------:R-:W-:Y:S05]  /*1260*/  @!P0 WARPSYNC.ALL ;  /* 0x0000000000008948 */ /* 0x000fea0003800000 */
[----:B0-----:R-:W-:-:S02]  /*1270*/  ISETP.GE.OR P1, PT, R28, R0, P1 ;  /* 0x000000001c00720c */ /* 0x001fc40000f26670 */
[----:B------:R-:W-:Y:S02]  /*1280*/  CS2R R14, SRZ ;  /* 0x00000000000e7805 */ /* 0x000fe4000001ff00 */
[----:B------:R-:W-:-:S09]  /*1290*/  CS2R R18, SRZ ;  /* 0x0000000000127805 */ /* 0x000fd2000001ff00 */
[----:B-1----:R-:W-:Y:S05]  /*12a0*/  @P1 BRA `(.L_x_7) ;  /* 0x0000000000581947 */ /* 0x002fea0003800000 */
[----:B------:R-:W0:Y:S01]  /*12b0*/  S2R R8, SR_LANEID ;  /* 0x0000000000087919 */ /* 0x000e220000000000 */
[----:B------:R-:W-:Y:S01]  /*12c0*/  SHF.R.U32.HI R12, RZ, 0x1, R0 ;  /* 0x00000001ff0c7819 */ /* 0x000fe20000011600 */
[----:B------:R-:W-:Y:S01]  /*12d0*/  IMAD.MOV.U32 R11, RZ, RZ, RZ ;  /* 0x000000ffff0b7224 */ /* 0x000fe200078e00ff */
[----:B------:R-:W-:Y:S02]  /*12e0*/  IADD3 R15, P0, PT, R28, R9, RZ ;  /* 0x000000091c0f7210 */ /* 0x000fe40007f1e0ff */
[----:B0-----:R-:W-:Y:S02]  /*12f0*/  LOP3.LUT R10, R8, 0x3, RZ, 0xc0, !PT ;  /* 0x00000003080a7812 */ /* 0x001fe400078ec0ff */
[----:B------:R-:W-:Y:S02]  /*1300*/  SHF.R.U32.HI R19, RZ, 0x2, R8 ;  /* 0x00000002ff137819 */ /* 0x000fe40000011608 */
[----:B------:R-:W-:Y:S02]  /*1310*/  LEA.HI.X.SX32 R8, R9, RZ, 0x1, P0 ;  /* 0x000000ff09087211 */ /* 0x000fe400000f0eff */
[----:B--2---:R-:W-:Y:S01]  /*1320*/  LEA R13, P0, R15, UR8, 0x1 ;  /* 0x000000080f0d7c11 */ /* 0x004fe2000f8008ff */
[----:B------:R-:W-:-:S03]  /*1330*/  IMAD.WIDE.U32 R10, R19, R12, R10 ;  /* 0x0000000c130a7225 */ /* 0x000fc600078e000a */
        /* <DEDUP_REMOVED lines=11> */
[----:B----4-:R-:W3:Y:S04]  /*13f0*/  MOVM.16.MT88 R19, R19 ;  /* 0x000000001313723a */ /* 0x010ee80000000000 */
[----:B------:R-:W4:Y:S02]  /*1400*/  MOVM.16.MT88 R15, R15 ;  /* 0x000000000f0f723a */ /* 0x000f240000000000 */
.L_x_7:
[----:B------:R-:W-:Y:S01]  /*1410*/  VIADD R2, R2, 0x1 ;  /* 0x0000000102027836 */ /* 0x000fe20000000000 */
[----:B------:R-:W-:Y:S05]  /*1420*/  WARPSYNC.ALL ;  /* 0x0000000000007948 */ /* 0x000fea0003800000 */
[----:B------:R-:W-:Y:S01]  /*1430*/  ISETP.NE.AND P0, PT, R2, RZ, PT ;  /* 0x000000ff0200720c */ /* 0x000fe20003f05270 */
[----:B0--3-5:R-:W-:Y:S01]  /*1440*/  HMMA.16816.F16 R26, R4, R18, R26 ;  /* 0x00000012041a723c */ /* 0x029fe2000000081a */
[----:B------:R-:W-:Y:S02]  /*1450*/  IMAD R9, R0, 0x10, R9 ;  /* 0x0000001000097824 */ /* 0x000fe400078e0209 */
[----:B------:R-:W-:-:S05]  /*1460*/  VIADD R20, R20, 0x10 ;  /* 0x0000001014147836 */ /* 0x000fca0000000000 */
[----:B-1--4-:R-:W-:Y:S04]  /*1470*/  HMMA.16816.F16 R16, R4, R14, R16 ;  /* 0x0000000e0410723c */ /* 0x012fe80000000810 */
[----:B------:R-:W-:-:S01]  /*1480*/  NOP ;  /* 0x0000000000007918 */ /* 0x000fc20000000000 */
[----:B------:R-:W-:-:S15]  /*1490*/  @P0 BRA `(.L_x_8) ;  /* 0xfffffffc00100947 */ /* 0x000fde000383ffff */
.L_x_0:
[----:B------:R-:W0:Y:S01]  /*14a0*/  LDC.64 R2, c[0x0][0x398] ;  /* 0x0000e600ff027b82 */ /* 0x000e220000000a00 */
[----:B------:R-:W-:Y:S02]  /*14b0*/  IMAD.SHL.U32 R0, R30, 0x10, RZ ;  /* 0x000000101e007824 */ /* 0x000fe400078e00ff */
[----:B------:R-:W-:-:S03]  /*14c0*/  IMAD.SHL.U32 R31, R31, 0x10, RZ ;  /* 0x000000101f1f7824 */ /* 0x000fc600078e00ff */
[----:B0-----:R-:W-:-:S04]  /*14d0*/  ISETP.GE.AND P0, PT, R0, R3, PT ;  /* 0x000000030000720c */ /* 0x001fc80003f06270 */
[----:B------:R-:W-:-:S13]  /*14e0*/  ISETP.GE.OR P0, PT, R31, R2, P0 ;  /* 0x000000021f00720c */ /* 0x000fda0000706670 */
[----:B--2---:R-:W-:Y:S05]  /*14f0*/  @P0 EXIT ;  /* 0x000000000000094d */ /* 0x004fea0003800000 */
[----:B------:R-:W0:Y:S01]  /*1500*/  S2R R4, SR_LANEID ;  /* 0x0000000000047919 */ /* 0x000e220000000000 */
[----:B------:R-:W1:Y:S01]  /*1510*/  LDCU.64 UR4, c[0x0][0x390] ;  /* 0x00007200ff0477ac */ /* 0x000e620008000a00 */
[----:B------:R-:W-:Y:S01]  /*1520*/  IMAD R31, R31, R3, RZ ;  /* 0x000000031f1f7224 */ /* 0x000fe200078e02ff */
[----:B------:R-:W-:Y:S01]  /*1530*/  SHF.R.U32.HI R11, RZ, 0x1, R3 ;  /* 0x00000001ff0b7819 */ /* 0x000fe20000011603 */
[----:B------:R-:W-:-:S03]  /*1540*/  IMAD.MOV.U32 R3, RZ, RZ, RZ ;  /* 0x000000ffff037224 */ /* 0x000fc600078e00ff */
[----:B------:R-:W-:-:S05]  /*1550*/  IADD3 R0, P0, PT, R31, R0, RZ ;  /* 0x000000001f007210 */ /* 0x000fca0007f1e0ff */
[----:B------:R-:W-:Y:S01]  /*1560*/  IMAD.X R9, RZ, RZ, RZ, P0 ;  /* 0x000000ffff097224 */ /* 0x000fe200000e06ff */
[----:B-1----:R-:W-:Y:S02]  /*1570*/  LEA R7, P0, R0, UR4, 0x1 ;  /* 0x0000000400077c11 */ /* 0x002fe4000f8008ff */
[----:B0-----:R-:W-:Y:S02]  /*1580*/  LOP3.LUT R2, R4, 0x3, RZ, 0xc0, !PT ;  /* 0x0000000304027812 */ /* 0x001fe400078ec0ff */
[----:B------:R-:W-:-:S05]  /*1590*/  SHF.R.U32.HI R5, RZ, 0x2, R4 ;  /* 0x00000002ff057819 */ /* 0x000fca0000011604 */
[----:B------:R-:W-:Y:S01]  /*15a0*/  IMAD.WIDE.U32 R4, R5, R11, R2 ;  /* 0x0000000b05047225 */ /* 0x000fe200078e0002 */
[----:B------:R-:W-:Y:S02]  /*15b0*/  LEA.HI.X R3, R0, UR5, R9, 0x1, P0 ;  /* 0x0000000500037c11 */ /* 0x000fe400080f0c09 */
[----:B------:R-:W-:-:S04]  /*15c0*/  LEA R2, P0, R4, R7, 0x2 ;  /* 0x0000000704027211 */ /* 0x000fc800078010ff */
[----:B------:R-:W-:-:S03]  /*15d0*/  LEA.HI.X R3, R4, R3, R5, 0x2, P0 ;  /* 0x0000000304037211 */ /* 0x000fc600000f1405 */
[----:B------:R-:W-:Y:S02]  /*15e0*/  IMAD.WIDE.U32 R4, R11, 0x20, R2 ;  /* 0x000000200b047825 */ /* 0x000fe400078e0002 */
[----:B------:R-:W-:Y:S04]  /*15f0*/  STG.E desc[UR10][R2.64], R26 ;  /* 0x0000001a02007986 */ /* 0x000fe8000c10190a */
[----:B------:R-:W-:Y:S04]  /*1600*/  STG.E desc[UR10][R4.64], R27 ;  /* 0x0000001b04007986 */ /* 0x000fe8000c10190a */
[----:B------:R-:W-:Y:S04]  /*1610*/  STG.E desc[UR10][R2.64+0x10], R16 ;  /* 0x0000101002007986 */ /* 0x000fe8000c10190a */
[----:B------:R-:W-:Y:S01]  /*1620*/  STG.E desc[UR10][R4.64+0x10], R17 ;  /* 0x0000101104007986 */ /* 0x000fe2000c10190a */
[----:B------:R-:W-:Y:S05]  /*1630*/  EXIT ;  /* 0x000000000000794d */ /* 0x000fea0003800000 */
.L_x_9:
[----:B------:R-:W-:-:S00]  /*1640*/  BRA `(.L_x_9) ;  /* 0xfffffffc00fc7947 */ /* 0x000fc0000383ffff */
[----:B------:R-:W-:-:S00]  /*1650*/  NOP ;  /* 0x0000000000007918 */ /* 0x000fc00000000000 */
        /* <DEDUP_REMOVED lines=10> */
.L_x_10:


//--------------------- .nv.shared.reserved.0     --------------------------
	.section	.nv.shared.reserved.0,"aw",@nobits
	.weak		__nv_reservedSMEM_offset_0_alias
	.size		__nv_reservedSMEM_offset_0_alias, 0, 64
	.other		__nv_reservedSMEM_offset_0_alias,@"STO_CUDA_RESERVED_SHARED STV_DEFAULT"
__nv_reservedSMEM_offset_0_alias:
	.zero		0
	.zero		64


//--------------------- .nv.constant0._Z21wmma_gemm_kernel_fp16PK6__halfS1_PS_iii --------------------------
	.section	.nv.constant0._Z21wmma_gemm_kernel_fp16PK6__halfS1_PS_iii,"a",@progbits
	.sectionflags	@""
	.align	4
.nv.constant0._Z21wmma_gemm_kernel_fp16PK6__halfS1_PS_iii:
	.zero		932


//--------------------- SYMBOLS --------------------------

	.type		.nv.reservedSmem.offset0,@object
	.size		.nv.reservedSmem.offset0,0x4
